//
// Generated by NVIDIA NVVM Compiler
//
// Compiler Build ID: CL-36424714
// Cuda compilation tools, release 13.0, V13.0.88
// Based on NVVM 20.0.0
//

.version 9.0
.target sm_100
.address_size 64

	// .globl	_Z17parallel_for_loopv
.extern .func  (.param .b32 func_retval0) vprintf
(
	.param .b64 vprintf_param_0,
	.param .b64 vprintf_param_1
)
;
.global .align 1 .b8 $str[30] = {67, 117, 114, 114, 101, 110, 116, 32, 73, 116, 101, 114, 97, 116, 105, 111, 110, 32, 78, 117, 109, 98, 101, 114, 58, 32, 37, 100, 10};

.visible .entry _Z17parallel_for_loopv()
{
	.local .align 8 .b8 	__local_depot0[8];
	.reg .b64 	%SP;
	.reg .b64 	%SPL;
	.reg .b32 	%r<4>;
	.reg .b64 	%rd<5>;

	mov.u64 	%SPL, __local_depot0;
	cvta.local.u64 	%SP, %SPL;
	add.u64 	%rd1, %SP, 0;
	add.u64 	%rd2, %SPL, 0;
	mov.u32 	%r1, %tid.x;
	st.local.u32 	[%rd2], %r1;
	mov.u64 	%rd3, $str;
	cvta.global.u64 	%rd4, %rd3;
	{ // callseq 0, 0
	.param .b64 param0;
	st.param.b64 	[param0], %rd4;
	.param .b64 param1;
	st.param.b64 	[param1], %rd1;
	.param .b32 retval0;
	call.uni (retval0), 
	vprintf, 
	(
	param0, 
	param1
	);
	ld.param.b32 	%r2, [retval0];
	} // callseq 0
	ret;

}


// ===== COMPILED SASS (sm_100) =====

	.target	sm_100

	.elftype	@"ET_EXEC"


//--------------------- .note.nv.tkinfo           --------------------------
	.section	.note.nv.tkinfo,"",@"SHT_NOTE"
	.sectionflags	@"SHF_NOTE_NV_TKINFO"
	.tkinfo
        /*0018*/ 	.word	0x00000002
        /*0030*/ 	.string	""
        /*0030*/ 	.string	"ptxas"
        /*0030*/ 	.string	"Cuda compilation tools, release 13.0, V13.0.88"
        /*0030*/ 	.string	"Build cuda_13.0.r13.0/compiler.36424714_0"
        /*0030*/ 	.string	"-arch sm_100 -m 64 "



//--------------------- .note.nv.cuinfo           --------------------------
	.section	.note.nv.cuinfo,"",@"SHT_NOTE"
	.sectionflags	@"SHF_NOTE_NV_CUINFO"
        /*0018*/ 	.short	0x0002
        /*001a*/ 	.short	0x0064
        /*001c*/ 	.short	0x0082
	.zero		2


//--------------------- .nv.info                  --------------------------
	.section	.nv.info,"",@"SHT_CUDA_INFO"
	.align	4


	//----- nvinfo : EIATTR_REGCOUNT
	.align		4
        /*0000*/ 	.byte	0x04, 0x2f
        /*0002*/ 	.short	(.L_2 - .L_1)
	.align		4
.L_1:
        /*0004*/ 	.word	index@(_Z17parallel_for_loopv)
        /*0008*/ 	.word	0x00000018


	//----- nvinfo : EIATTR_FRAME_SIZE
	.align		4
.L_2:
        /*000c*/ 	.byte	0x04, 0x11
        /*000e*/ 	.short	(.L_4 - .L_3)
	.align		4
.L_3:
        /*0010*/ 	.word	index@(_Z17parallel_for_loopv)
        /*0014*/ 	.word	0x00000008


	//----- nvinfo : EIATTR_MIN_STACK_SIZE
	.align		4
.L_4:
        /*0018*/ 	.byte	0x04, 0x12
        /*001a*/ 	.short	(.L_6 - .L_5)
	.align		4
.L_5:
        /*001c*/ 	.word	index@(_Z17parallel_for_loopv)
        /*0020*/ 	.word	0x00000008
.L_6:


//--------------------- .nv.compat                --------------------------
	.section	.nv.compat,"",@"SHT_CUDA_COMPAT_INFO"
	.align	4
        /*0000*/ 	.byte	0x02, 0x09, 0x00, 0x00, 0x02, 0x02, 0x01, 0x00, 0x02, 0x05, 0x05, 0x00, 0x03, 0x07, 0x01, 0x01
        /*0010*/ 	.byte	0x02, 0x03, 0x00, 0x00, 0x02, 0x06, 0x01, 0x00, 0x04, 0x0b, 0x08, 0x00, 0x09, 0x00, 0x00, 0x00
        /*0020*/ 	.byte	0x00, 0x00, 0x00, 0x00


//--------------------- .nv.info._Z17parallel_for_loopv --------------------------
	.section	.nv.info._Z17parallel_for_loopv,"",@"SHT_CUDA_INFO"
	.sectionflags	@""
	.align	4


	//----- nvinfo : EIATTR_CUDA_API_VERSION
	.align		4
        /*0000*/ 	.byte	0x04, 0x37
        /*0002*/ 	.short	(.L_8 - .L_7)
.L_7:
        /*0004*/ 	.word	0x00000082


	//----- nvinfo : EIATTR_SPARSE_MMA_MASK
	.align		4
.L_8:
        /*0008*/ 	.byte	0x03, 0x50
        /*000a*/ 	.short	0x0000


	//----- nvinfo : EIATTR_MAXREG_COUNT
	.align		4
        /*000c*/ 	.byte	0x03, 0x1b
        /*000e*/ 	.short	0x00ff


	//----- nvinfo : EIATTR_EXTERNS
	.align		4
        /*0010*/ 	.byte	0x04, 0x0f
        /*0012*/ 	.short	(.L_10 - .L_9)


	//   ....[0]....
	.align		4
.L_9:
        /*0014*/ 	.word	index@(vprintf)


	//----- nvinfo : EIATTR_MERCURY_ISA_VERSION
	.align		4
.L_10:
        /*0018*/ 	.byte	0x03, 0x5f
        /*001a*/ 	.short	0x0101


	//----- nvinfo : EIATTR_VRC_CTA_INIT_COUNT
	.align		4
        /*001c*/ 	.byte	0x02, 0x4a
	.zero		1
	.zero		1


	//----- nvinfo : EIATTR_SYSCALL_OFFSETS
	.align		4
        /*0020*/ 	.byte	0x04, 0x46
        /*0022*/ 	.short	(.L_12 - .L_11)


	//   ....[0]....
.L_11:
        /*0024*/ 	.word	0x000000e0


	//----- nvinfo : EIATTR_EXIT_INSTR_OFFSETS
	.align		4
.L_12:
        /*0028*/ 	.byte	0x04, 0x1c
        /*002a*/ 	.short	(.L_14 - .L_13)


	//   ....[0]....
.L_13:
        /*002c*/ 	.word	0x000000f0


	//----- nvinfo : EIATTR_SW_WAR
	.align		4
.L_14:
        /*0030*/ 	.byte	0x04, 0x36
        /*0032*/ 	.short	(.L_16 - .L_15)
.L_15:
        /*0034*/ 	.word	0x00000008
.L_16:


//--------------------- .nv.callgraph             --------------------------
	.section	.nv.callgraph,"",@"SHT_CUDA_CALLGRAPH"
	.align	4
	.sectionentsize	8
	.align		4
        /*0000*/ 	.word	0x00000000
	.align		4
        /*0004*/ 	.word	0xffffffff
	.align		4
        /*0008*/ 	.word	index@(_Z17parallel_for_loopv)
	.align		4
        /*000c*/ 	.word	index@(vprintf)
	.align		4
        /*0010*/ 	.word	0x00000000
	.align		4
        /*0014*/ 	.word	0xfffffffe
	.align		4
        /*0018*/ 	.word	0x00000000
	.align		4
        /*001c*/ 	.word	0xfffffffd
	.align		4
        /*0020*/ 	.word	0x00000000
	.align		4
        /*0024*/ 	.word	0xfffffffc


//--------------------- .nv.constant4             --------------------------
	.section	.nv.constant4,"a",@progbits
	.align	8
	.align		8
.nv.constant4:
        /*0000*/ 	.dword	vprintf
	.align		8
        /*0008*/ 	.dword	$str


//--------------------- .text._Z17parallel_for_loopv --------------------------
	.section	.text._Z17parallel_for_loopv,"ax",@progbits
	.align	128
        .global         _Z17parallel_for_loopv
        .type           _Z17parallel_for_loopv,@function
        .size           _Z17parallel_for_loopv,(.L_x_2 - _Z17parallel_for_loopv)
        .other          _Z17parallel_for_loopv,@"STO_CUDA_ENTRY STV_DEFAULT"
_Z17parallel_for_loopv:
.text._Z17parallel_for_loopv:
[----:B------:R-:W0:Y:S01]  /*0000*/  LDC R1, c[0x0][0x37c] ;  /* 0x0000df00ff017b82 */ /* 0x000e220000000800 */
[----:B------:R-:W1:Y:S01]  /*0010*/  S2R R8, SR_TID.X ;  /* 0x0000000000087919 */ /* 0x000e620000002100 */
[----:B0-----:R-:W-:Y:S01]  /*0020*/  VIADD R1, R1, 0xfffffff8 ;  /* 0xfffffff801017836 */ /* 0x001fe20000000000 */
[----:B------:R-:W-:Y:S01]  /*0030*/  MOV R0, 0x0 ;  /* 0x0000000000007802 */ /* 0x000fe20000000f00 */
[----:B------:R-:W0:Y:S04]  /*0040*/  LDCU UR4, c[0x0][0x2f8] ;  /* 0x00005f00ff0477ac */ /* 0x000e280008000800 */
[----:B------:R2:W3:Y:S01]  /*0050*/  LDC.64 R2, c[0x4][R0] ;  /* 0x0100000000027b82 */ /* 0x0004e20000000a00 */
[----:B------:R-:W4:Y:S01]  /*0060*/  LDCU.64 UR6, c[0x4][0x8] ;  /* 0x01000100ff0677ac */ /* 0x000f220008000a00 */
[----:B------:R-:W5:Y:S01]  /*0070*/  LDCU UR5, c[0x0][0x2fc] ;  /* 0x00005f80ff0577ac */ /* 0x000f620008000800 */
[----:B0-----:R-:W-:Y:S01]  /*0080*/  IADD3 R6, P0, PT, R1, UR4, RZ ;  /* 0x0000000401067c10 */ /* 0x001fe2000ff1e0ff */
[----:B----4-:R-:W-:Y:S01]  /*0090*/  IMAD.U32 R4, RZ, RZ, UR6 ;  /* 0x00000006ff047e24 */ /* 0x010fe2000f8e00ff */
[----:B------:R-:W-:-:S03]  /*00a0*/  MOV R5, UR7 ;  /* 0x0000000700057c02 */ /* 0x000fc60008000f00 */
[----:B-----5:R-:W-:Y:S01]  /*00b0*/  IMAD.X R7, RZ, RZ, UR5, P0 ;  /* 0x00000005ff077e24 */ /* 0x020fe200080e06ff */
[----:B-1----:R2:W-:Y:S07]  /*00c0*/  STL [R1], R8 ;  /* 0x0000000801007387 */ /* 0x0025ee0000100800 */
[----:B------:R-:W-:-:S07]  /*00d0*/  LEPC R20, `(.L_x_0) ;  /* 0x000000001014794e */ /* 0x000fce0000000000 */
[----:B--23--:R-:W-:Y:S05]  /*00e0*/  CALL.ABS.NOINC R2 ;  /* 0x0000000002007343 */ /* 0x00cfea0003c00000 */
.L_x_0:
[----:B------:R-:W-:Y:S05]  /*00f0*/  EXIT ;  /* 0x000000000000794d */ /* 0x000fea0003800000 */
.L_x_1:
[----:B------:R-:W-:-:S00]  /*0100*/  BRA `(.L_x_1) ;  /* 0xfffffffc00fc7947 */ /* 0x000fc0000383ffff */
[----:B------:R-:W-:-:S00]  /*0110*/  NOP ;  /* 0x0000000000007918 */ /* 0x000fc00000000000 */
        /* <DEDUP_REMOVED lines=14> */
.L_x_2:


//--------------------- .nv.global.init           --------------------------
	.section	.nv.global.init,"aw",@progbits
.nv.global.init:
	.type		$str,@object
	.size		$str,(.L_0 - $str)
$str:
        /*0000*/ 	.byte	0x43, 0x75, 0x72, 0x72, 0x65, 0x6e, 0x74, 0x20, 0x49, 0x74, 0x65, 0x72, 0x61, 0x74, 0x69, 0x6f
        /*0010*/ 	.byte	0x6e, 0x20, 0x4e, 0x75, 0x6d, 0x62, 0x65, 0x72, 0x3a, 0x20, 0x25, 0x64, 0x0a, 0x00
.L_0:


//--------------------- .nv.shared.reserved.0     --------------------------
	.section	.nv.shared.reserved.0,"aw",@nobits
	.weak		__nv_reservedSMEM_offset_0_alias
	.size		__nv_reservedSMEM_offset_0_alias, 0, 64
	.other		__nv_reservedSMEM_offset_0_alias,@"STO_CUDA_RESERVED_SHARED STV_DEFAULT"
__nv_reservedSMEM_offset_0_alias:
	.zero		0
	.zero		64


//--------------------- .nv.constant0._Z17parallel_for_loopv --------------------------
	.section	.nv.constant0._Z17parallel_for_loopv,"a",@progbits
	.sectionflags	@""
	.align	4
.nv.constant0._Z17parallel_for_loopv:
	.zero		896


//--------------------- SYMBOLS --------------------------

	.type		.nv.reservedSmem.offset0,@object
	.size		.nv.reservedSmem.offset0,0x4
	.type		vprintf,@function
